//
// Generated by NVIDIA NVVM Compiler
//
// Compiler Build ID: CL-36424714
// Cuda compilation tools, release 13.0, V13.0.88
// Based on NVVM 20.0.0
//

.version 9.0
.target sm_100
.address_size 64

	// .globl	_Z11mergeKerneliiiPiiiS_S_

.visible .entry _Z11mergeKerneliiiPiiiS_S_(
	.param .u32 _Z11mergeKerneliiiPiiiS_S__param_0,
	.param .u32 _Z11mergeKerneliiiPiiiS_S__param_1,
	.param .u32 _Z11mergeKerneliiiPiiiS_S__param_2,
	.param .u64 .ptr .align 1 _Z11mergeKerneliiiPiiiS_S__param_3,
	.param .u32 _Z11mergeKerneliiiPiiiS_S__param_4,
	.param .u32 _Z11mergeKerneliiiPiiiS_S__param_5,
	.param .u64 .ptr .align 1 _Z11mergeKerneliiiPiiiS_S__param_6,
	.param .u64 .ptr .align 1 _Z11mergeKerneliiiPiiiS_S__param_7
)
{
	.reg .pred 	%p<15>;
	.reg .b32 	%r<33>;
	.reg .b64 	%rd<33>;

	ld.param.u32 	%r18, [_Z11mergeKerneliiiPiiiS_S__param_0];
	ld.param.u32 	%r19, [_Z11mergeKerneliiiPiiiS_S__param_1];
	ld.param.u32 	%r16, [_Z11mergeKerneliiiPiiiS_S__param_2];
	ld.param.u64 	%rd14, [_Z11mergeKerneliiiPiiiS_S__param_3];
	ld.param.u32 	%r20, [_Z11mergeKerneliiiPiiiS_S__param_4];
	ld.param.u32 	%r17, [_Z11mergeKerneliiiPiiiS_S__param_5];
	ld.param.u64 	%rd12, [_Z11mergeKerneliiiPiiiS_S__param_6];
	ld.param.u64 	%rd13, [_Z11mergeKerneliiiPiiiS_S__param_7];
	cvta.to.global.u64 	%rd1, %rd14;
	mov.u32 	%r21, %ctaid.x;
	mov.u32 	%r22, %ntid.x;
	mov.u32 	%r23, %tid.x;
	mad.lo.s32 	%r1, %r21, %r22, %r23;
	div.s32 	%r2, %r20, %r19;
	mul.lo.s32 	%r3, %r2, %r16;
	add.s32 	%r4, %r3, %r1;
	xor.b32  	%r5, %r4, %r18;
	div.s32 	%r6, %r5, %r2;
	setp.lt.s32 	%p1, %r4, %r5;
	@%p1 bra 	$L__BB0_7;
	setp.eq.s32 	%p2, %r16, %r6;
	@%p2 bra 	$L__BB0_18;
	setp.eq.s64 	%p3, %rd12, 0;
	mul.lo.s32 	%r24, %r6, %r2;
	mul.wide.s32 	%rd15, %r24, 4;
	add.s64 	%rd16, %rd1, %rd15;
	cvta.to.global.u64 	%rd17, %rd12;
	selp.b64 	%rd2, %rd16, %rd17, %p3;
	and.b32  	%r25, %r5, %r17;
	setp.ne.s32 	%p4, %r25, 0;
	@%p4 bra 	$L__BB0_5;
	mul.wide.s32 	%rd20, %r1, 4;
	add.s64 	%rd3, %rd1, %rd20;
	ld.global.u32 	%r27, [%rd3];
	add.s64 	%rd21, %rd2, %rd20;
	ld.global.u32 	%r7, [%rd21];
	setp.ge.s32 	%p6, %r27, %r7;
	@%p6 bra 	$L__BB0_18;
	st.global.u32 	[%rd3], %r7;
	bra.uni 	$L__BB0_18;
$L__BB0_5:
	mul.wide.s32 	%rd18, %r1, 4;
	add.s64 	%rd4, %rd1, %rd18;
	ld.global.u32 	%r26, [%rd4];
	add.s64 	%rd19, %rd2, %rd18;
	ld.global.u32 	%r8, [%rd19];
	setp.le.s32 	%p5, %r26, %r8;
	@%p5 bra 	$L__BB0_18;
	st.global.u32 	[%rd4], %r8;
	bra.uni 	$L__BB0_18;
$L__BB0_7:
	setp.ne.s32 	%p7, %r6, %r16;
	@%p7 bra 	$L__BB0_13;
	sub.s32 	%r9, %r5, %r3;
	and.b32  	%r32, %r4, %r17;
	setp.ne.s32 	%p12, %r32, 0;
	@%p12 bra 	$L__BB0_11;
	mul.wide.s32 	%rd31, %r1, 4;
	add.s64 	%rd5, %rd1, %rd31;
	ld.global.u32 	%r10, [%rd5];
	mul.wide.s32 	%rd32, %r9, 4;
	add.s64 	%rd6, %rd1, %rd32;
	ld.global.u32 	%r11, [%rd6];
	setp.le.s32 	%p14, %r10, %r11;
	@%p14 bra 	$L__BB0_18;
	st.global.u32 	[%rd5], %r11;
	st.global.u32 	[%rd6], %r10;
	bra.uni 	$L__BB0_18;
$L__BB0_11:
	mul.wide.s32 	%rd29, %r1, 4;
	add.s64 	%rd7, %rd1, %rd29;
	ld.global.u32 	%r12, [%rd7];
	mul.wide.s32 	%rd30, %r9, 4;
	add.s64 	%rd8, %rd1, %rd30;
	ld.global.u32 	%r13, [%rd8];
	setp.ge.s32 	%p13, %r12, %r13;
	@%p13 bra 	$L__BB0_18;
	st.global.u32 	[%rd7], %r13;
	st.global.u32 	[%rd8], %r12;
	bra.uni 	$L__BB0_18;
$L__BB0_13:
	setp.eq.s64 	%p8, %rd13, 0;
	mul.lo.s32 	%r28, %r6, %r2;
	mul.wide.s32 	%rd22, %r28, 4;
	add.s64 	%rd23, %rd1, %rd22;
	cvta.to.global.u64 	%rd24, %rd13;
	selp.b64 	%rd9, %rd23, %rd24, %p8;
	and.b32  	%r29, %r4, %r17;
	setp.ne.s32 	%p9, %r29, 0;
	@%p9 bra 	$L__BB0_16;
	mul.wide.s32 	%rd27, %r1, 4;
	add.s64 	%rd10, %rd1, %rd27;
	ld.global.u32 	%r31, [%rd10];
	add.s64 	%rd28, %rd9, %rd27;
	ld.global.u32 	%r14, [%rd28];
	setp.le.s32 	%p11, %r31, %r14;
	@%p11 bra 	$L__BB0_18;
	st.global.u32 	[%rd10], %r14;
	bra.uni 	$L__BB0_18;
$L__BB0_16:
	mul.wide.s32 	%rd25, %r1, 4;
	add.s64 	%rd11, %rd1, %rd25;
	ld.global.u32 	%r30, [%rd11];
	add.s64 	%rd26, %rd9, %rd25;
	ld.global.u32 	%r15, [%rd26];
	setp.ge.s32 	%p10, %r30, %r15;
	@%p10 bra 	$L__BB0_18;
	st.global.u32 	[%rd11], %r15;
$L__BB0_18:
	ret;

}


// ===== COMPILED SASS (sm_100) =====

	.target	sm_100

	.elftype	@"ET_EXEC"


//--------------------- .note.nv.tkinfo           --------------------------
	.section	.note.nv.tkinfo,"",@"SHT_NOTE"
	.sectionflags	@"SHF_NOTE_NV_TKINFO"
	.tkinfo
        /*0018*/ 	.word	0x00000002
        /*0030*/ 	.string	""
        /*0030*/ 	.string	"ptxas"
        /*0030*/ 	.string	"Cuda compilation tools, release 13.0, V13.0.88"
        /*0030*/ 	.string	"Build cuda_13.0.r13.0/compiler.36424714_0"
        /*0030*/ 	.string	"-arch sm_100 -m 64 "



//--------------------- .note.nv.cuinfo           --------------------------
	.section	.note.nv.cuinfo,"",@"SHT_NOTE"
	.sectionflags	@"SHF_NOTE_NV_CUINFO"
        /*0018*/ 	.short	0x0002
        /*001a*/ 	.short	0x0064
        /*001c*/ 	.short	0x0082
	.zero		2


//--------------------- .nv.info                  --------------------------
	.section	.nv.info,"",@"SHT_CUDA_INFO"
	.align	4


	//----- nvinfo : EIATTR_REGCOUNT
	.align		4
        /*0000*/ 	.byte	0x04, 0x2f
        /*0002*/ 	.short	(.L_1 - .L_0)
	.align		4
.L_0:
        /*0004*/ 	.word	index@(_Z11mergeKerneliiiPiiiS_S_)
        /*0008*/ 	.word	0x0000000d


	//----- nvinfo : EIATTR_FRAME_SIZE
	.align		4
.L_1:
        /*000c*/ 	.byte	0x04, 0x11
        /*000e*/ 	.short	(.L_3 - .L_2)
	.align		4
.L_2:
        /*0010*/ 	.word	index@(_Z11mergeKerneliiiPiiiS_S_)
        /*0014*/ 	.word	0x00000000


	//----- nvinfo : EIATTR_MIN_STACK_SIZE
	.align		4
.L_3:
        /*0018*/ 	.byte	0x04, 0x12
        /*001a*/ 	.short	(.L_5 - .L_4)
	.align		4
.L_4:
        /*001c*/ 	.word	index@(_Z11mergeKerneliiiPiiiS_S_)
        /*0020*/ 	.word	0x00000000
.L_5:


//--------------------- .nv.compat                --------------------------
	.section	.nv.compat,"",@"SHT_CUDA_COMPAT_INFO"
	.align	4
        /*0000*/ 	.byte	0x02, 0x09, 0x00, 0x00, 0x02, 0x02, 0x01, 0x00, 0x02, 0x05, 0x05, 0x00, 0x03, 0x07, 0x01, 0x01
        /*0010*/ 	.byte	0x02, 0x03, 0x00, 0x00, 0x02, 0x06, 0x01, 0x00, 0x04, 0x0b, 0x08, 0x00, 0x09, 0x00, 0x00, 0x00
        /*0020*/ 	.byte	0x00, 0x00, 0x00, 0x00


//--------------------- .nv.info._Z11mergeKerneliiiPiiiS_S_ --------------------------
	.section	.nv.info._Z11mergeKerneliiiPiiiS_S_,"",@"SHT_CUDA_INFO"
	.sectionflags	@""
	.align	4


	//----- nvinfo : EIATTR_CUDA_API_VERSION
	.align		4
        /*0000*/ 	.byte	0x04, 0x37
        /*0002*/ 	.short	(.L_7 - .L_6)
.L_6:
        /*0004*/ 	.word	0x00000082


	//----- nvinfo : EIATTR_KPARAM_INFO
	.align		4
.L_7:
        /*0008*/ 	.byte	0x04, 0x17
        /*000a*/ 	.short	(.L_9 - .L_8)
.L_8:
        /*000c*/ 	.word	0x00000000
        /*0010*/ 	.short	0x0007
        /*0012*/ 	.short	0x0028
        /*0014*/ 	.byte	0x00, 0xf5, 0x21, 0x00


	//----- nvinfo : EIATTR_KPARAM_INFO
	.align		4
.L_9:
        /*0018*/ 	.byte	0x04, 0x17
        /*001a*/ 	.short	(.L_11 - .L_10)
.L_10:
        /*001c*/ 	.word	0x00000000
        /*0020*/ 	.short	0x0006
        /*0022*/ 	.short	0x0020
        /*0024*/ 	.byte	0x00, 0xf5, 0x21, 0x00


	//----- nvinfo : EIATTR_KPARAM_INFO
	.align		4
.L_11:
        /*0028*/ 	.byte	0x04, 0x17
        /*002a*/ 	.short	(.L_13 - .L_12)
.L_12:
        /*002c*/ 	.word	0x00000000
        /*0030*/ 	.short	0x0005
        /*0032*/ 	.short	0x001c
        /*0034*/ 	.byte	0x00, 0xf0, 0x11, 0x00


	//----- nvinfo : EIATTR_KPARAM_INFO
	.align		4
.L_13:
        /*0038*/ 	.byte	0x04, 0x17
        /*003a*/ 	.short	(.L_15 - .L_14)
.L_14:
        /*003c*/ 	.word	0x00000000
        /*0040*/ 	.short	0x0004
        /*0042*/ 	.short	0x0018
        /*0044*/ 	.byte	0x00, 0xf0, 0x11, 0x00


	//----- nvinfo : EIATTR_KPARAM_INFO
	.align		4
.L_15:
        /*0048*/ 	.byte	0x04, 0x17
        /*004a*/ 	.short	(.L_17 - .L_16)
.L_16:
        /*004c*/ 	.word	0x00000000
        /*0050*/ 	.short	0x0003
        /*0052*/ 	.short	0x0010
        /*0054*/ 	.byte	0x00, 0xf5, 0x21, 0x00


	//----- nvinfo : EIATTR_KPARAM_INFO
	.align		4
.L_17:
        /*0058*/ 	.byte	0x04, 0x17
        /*005a*/ 	.short	(.L_19 - .L_18)
.L_18:
        /*005c*/ 	.word	0x00000000
        /*0060*/ 	.short	0x0002
        /*0062*/ 	.short	0x0008
        /*0064*/ 	.byte	0x00, 0xf0, 0x11, 0x00


	//----- nvinfo : EIATTR_KPARAM_INFO
	.align		4
.L_19:
        /*0068*/ 	.byte	0x04, 0x17
        /*006a*/ 	.short	(.L_21 - .L_20)
.L_20:
        /*006c*/ 	.word	0x00000000
        /*0070*/ 	.short	0x0001
        /*0072*/ 	.short	0x0004
        /*0074*/ 	.byte	0x00, 0xf0, 0x11, 0x00


	//----- nvinfo : EIATTR_KPARAM_INFO
	.align		4
.L_21:
        /*0078*/ 	.byte	0x04, 0x17
        /*007a*/ 	.short	(.L_23 - .L_22)
.L_22:
        /*007c*/ 	.word	0x00000000
        /*0080*/ 	.short	0x0000
        /*0082*/ 	.short	0x0000
        /*0084*/ 	.byte	0x00, 0xf0, 0x11, 0x00


	//----- nvinfo : EIATTR_SPARSE_MMA_MASK
	.align		4
.L_23:
        /*0088*/ 	.byte	0x03, 0x50
        /*008a*/ 	.short	0x0000


	//----- nvinfo : EIATTR_MAXREG_COUNT
	.align		4
        /*008c*/ 	.byte	0x03, 0x1b
        /*008e*/ 	.short	0x00ff


	//----- nvinfo : EIATTR_MERCURY_ISA_VERSION
	.align		4
        /*0090*/ 	.byte	0x03, 0x5f
        /*0092*/ 	.short	0x0101


	//----- nvinfo : EIATTR_VRC_CTA_INIT_COUNT
	.align		4
        /*0094*/ 	.byte	0x02, 0x4a
	.zero		1
	.zero		1


	//----- nvinfo : EIATTR_EXIT_INSTR_OFFSETS
	.align		4
        /*0098*/ 	.byte	0x04, 0x1c
        /*009a*/ 	.short	(.L_25 - .L_24)


	//   ....[0]....
.L_24:
        /*009c*/ 	.word	0x00000410


	//   ....[1]....
        /*00a0*/ 	.word	0x00000520


	//   ....[2]....
        /*00a4*/ 	.word	0x00000540


	//   ....[3]....
        /*00a8*/ 	.word	0x000005a0


	//   ....[4]....
        /*00ac*/ 	.word	0x000005c0


	//   ....[5]....
        /*00b0*/ 	.word	0x000006a0


	//   ....[6]....
        /*00b4*/ 	.word	0x000006d0


	//   ....[7]....
        /*00b8*/ 	.word	0x00000740


	//   ....[8]....
        /*00bc*/ 	.word	0x00000770


	//   ....[9]....
        /*00c0*/ 	.word	0x00000880


	//   ....[10]....
        /*00c4*/ 	.word	0x000008a0


	//   ....[11]....
        /*00c8*/ 	.word	0x00000900


	//   ....[12]....
        /*00cc*/ 	.word	0x00000920


	//----- nvinfo : EIATTR_CRS_STACK_SIZE
	.align		4
.L_25:
        /*00d0*/ 	.byte	0x04, 0x1e
        /*00d2*/ 	.short	(.L_27 - .L_26)
.L_26:
        /*00d4*/ 	.word	0x00000000


	//----- nvinfo : EIATTR_CBANK_PARAM_SIZE
	.align		4
.L_27:
        /*00d8*/ 	.byte	0x03, 0x19
        /*00da*/ 	.short	0x0030


	//----- nvinfo : EIATTR_PARAM_CBANK
	.align		4
        /*00dc*/ 	.byte	0x04, 0x0a
        /*00de*/ 	.short	(.L_29 - .L_28)
	.align		4
.L_28:
        /*00e0*/ 	.word	index@(.nv.constant0._Z11mergeKerneliiiPiiiS_S_)
        /*00e4*/ 	.short	0x0380
        /*00e6*/ 	.short	0x0030


	//----- nvinfo : EIATTR_SW_WAR
	.align		4
.L_29:
        /*00e8*/ 	.byte	0x04, 0x36
        /*00ea*/ 	.short	(.L_31 - .L_30)
.L_30:
        /*00ec*/ 	.word	0x00000008
.L_31:


//--------------------- .nv.callgraph             --------------------------
	.section	.nv.callgraph,"",@"SHT_CUDA_CALLGRAPH"
	.align	4
	.sectionentsize	8
	.align		4
        /*0000*/ 	.word	0x00000000
	.align		4
        /*0004*/ 	.word	0xffffffff
	.align		4
        /*0008*/ 	.word	0x00000000
	.align		4
        /*000c*/ 	.word	0xfffffffe
	.align		4
        /*0010*/ 	.word	0x00000000
	.align		4
        /*0014*/ 	.word	0xfffffffd
	.align		4
        /*0018*/ 	.word	0x00000000
	.align		4
        /*001c*/ 	.word	0xfffffffc


//--------------------- .text._Z11mergeKerneliiiPiiiS_S_ --------------------------
	.section	.text._Z11mergeKerneliiiPiiiS_S_,"ax",@progbits
	.align	128
        .global         _Z11mergeKerneliiiPiiiS_S_
        .type           _Z11mergeKerneliiiPiiiS_S_,@function
        .size           _Z11mergeKerneliiiPiiiS_S_,(.L_x_6 - _Z11mergeKerneliiiPiiiS_S_)
        .other          _Z11mergeKerneliiiPiiiS_S_,@"STO_CUDA_ENTRY STV_DEFAULT"
_Z11mergeKerneliiiPiiiS_S_:
.text._Z11mergeKerneliiiPiiiS_S_:
[----:B------:R-:W-:Y:S08]  /*0000*/  LDC R1, c[0x0][0x37c] ;  /* 0x0000df00ff017b82 */ /* 0x000ff00000000800 */
[----:B------:R-:W0:Y:S01]  /*0010*/  LDC R4, c[0x0][0x384] ;  /* 0x0000e100ff047b82 */ /* 0x000e220000000800 */
[----:B------:R-:W1:Y:S01]  /*0020*/  LDCU UR6, c[0x0][0x388] ;  /* 0x00007100ff0677ac */ /* 0x000e620008000800 */
[----:B------:R-:W2:Y:S06]  /*0030*/  LDCU UR5, c[0x0][0x380] ;  /* 0x00007000ff0577ac */ /* 0x000eac0008000800 */
[----:B------:R-:W3:Y:S08]  /*0040*/  LDC R9, c[0x0][0x398] ;  /* 0x0000e600ff097b82 */ /* 0x000ef00000000800 */
[----:B------:R-:W4:Y:S01]  /*0050*/  S2UR UR4, SR_CTAID.X ;  /* 0x00000000000479c3 */ /* 0x000f220000002500 */
[----:B0-----:R-:W-:-:S04]  /*0060*/  IABS R5, R4 ;  /* 0x0000000400057213 */ /* 0x001fc80000000000 */
[----:B------:R-:W0:Y:S08]  /*0070*/  I2F.RP R0, R5 ;  /* 0x0000000500007306 */ /* 0x000e300000209400 */
[----:B0-----:R-:W0:Y:S02]  /*0080*/  MUFU.RCP R0, R0 ;  /* 0x0000000000007308 */ /* 0x001e240000001000 */
[----:B0-----:R-:W-:-:S06]  /*0090*/  VIADD R2, R0, 0xffffffe ;  /* 0x0ffffffe00027836 */ /* 0x001fcc0000000000 */
[----:B------:R0:W5:Y:S02]  /*00a0*/  F2I.FTZ.U32.TRUNC.NTZ R3, R2 ;  /* 0x0000000200037305 */ /* 0x000164000021f000 */
[----:B0-----:R-:W-:Y:S02]  /*00b0*/  IMAD.MOV.U32 R2, RZ, RZ, RZ ;  /* 0x000000ffff027224 */ /* 0x001fe400078e00ff */
[----:B-----5:R-:W-:-:S04]  /*00c0*/  IMAD.MOV R6, RZ, RZ, -R3 ;  /* 0x000000ffff067224 */ /* 0x020fc800078e0a03 */
[----:B------:R-:W-:Y:S01]  /*00d0*/  IMAD R7, R6, R5, RZ ;  /* 0x0000000506077224 */ /* 0x000fe200078e02ff */
[----:B---3--:R-:W-:-:S03]  /*00e0*/  IABS R6, R9 ;  /* 0x0000000900067213 */ /* 0x008fc60000000000 */
[----:B------:R-:W-:Y:S02]  /*00f0*/  IMAD.HI.U32 R3, R3, R7, R2 ;  /* 0x0000000703037227 */ /* 0x000fe400078e0002 */
[----:B------:R-:W4:Y:S04]  /*0100*/  S2R R7, SR_TID.X ;  /* 0x0000000000077919 */ /* 0x000f280000002100 */
[----:B------:R-:W-:-:S05]  /*0110*/  IMAD.HI.U32 R3, R3, R6, RZ ;  /* 0x0000000603037227 */ /* 0x000fca00078e00ff */
[----:B------:R-:W-:-:S05]  /*0120*/  IADD3 R0, PT, PT, -R3, RZ, RZ ;  /* 0x000000ff03007210 */ /* 0x000fca0007ffe1ff */
[----:B------:R-:W-:-:S05]  /*0130*/  IMAD R0, R5, R0, R6 ;  /* 0x0000000005007224 */ /* 0x000fca00078e0206 */
[----:B------:R-:W-:-:S13]  /*0140*/  ISETP.GT.U32.AND P2, PT, R5, R0, PT ;  /* 0x000000000500720c */ /* 0x000fda0003f44070 */
[----:B------:R-:W-:Y:S02]  /*0150*/  @!P2 IMAD.IADD R0, R0, 0x1, -R5 ;  /* 0x000000010000a824 */ /* 0x000fe400078e0a05 */
[----:B------:R-:W-:Y:S01]  /*0160*/  @!P2 VIADD R3, R3, 0x1 ;  /* 0x000000010303a836 */ /* 0x000fe20000000000 */
[----:B------:R-:W-:Y:S02]  /*0170*/  ISETP.NE.AND P2, PT, R4, RZ, PT ;  /* 0x000000ff0400720c */ /* 0x000fe40003f45270 */
[----:B------:R-:W-:Y:S02]  /*0180*/  ISETP.GE.U32.AND P0, PT, R0, R5, PT ;  /* 0x000000050000720c */ /* 0x000fe40003f06070 */
[----:B------:R-:W-:-:S04]  /*0190*/  LOP3.LUT R0, R9, R4, RZ, 0x3c, !PT ;  /* 0x0000000409007212 */ /* 0x000fc800078e3cff */
[----:B------:R-:W-:Y:S02]  /*01a0*/  ISETP.GE.AND P1, PT, R0, RZ, PT ;  /* 0x000000ff0000720c */ /* 0x000fe40003f26270 */
[----:B------:R-:W4:Y:S05]  /*01b0*/  LDC R0, c[0x0][0x360] ;  /* 0x0000d800ff007b82 */ /* 0x000f2a0000000800 */
[----:B------:R-:W-:-:S06]  /*01c0*/  @P0 IADD3 R3, PT, PT, R3, 0x1, RZ ;  /* 0x0000000103030810 */ /* 0x000fcc0007ffe0ff */
[----:B------:R-:W-:Y:S01]  /*01d0*/  @!P1 IMAD.MOV R3, RZ, RZ, -R3 ;  /* 0x000000ffff039224 */ /* 0x000fe200078e0a03 */
[----:B------:R-:W-:-:S04]  /*01e0*/  @!P2 LOP3.LUT R3, RZ, R4, RZ, 0x33, !PT ;  /* 0x00000004ff03a212 */ /* 0x000fc800078e33ff */
[-C--:B------:R-:W-:Y:S02]  /*01f0*/  IABS R9, R3.reuse ;  /* 0x0000000300097213 */ /* 0x080fe40000000000 */
[----:B------:R-:W-:Y:S02]  /*0200*/  IABS R10, R3 ;  /* 0x00000003000a7213 */ /* 0x000fe40000000000 */
[----:B------:R-:W0:Y:S03]  /*0210*/  I2F.RP R2, R9 ;  /* 0x0000000900027306 */ /* 0x000e260000209400 */
[----:B------:R-:W-:Y:S02]  /*0220*/  IMAD.MOV R10, RZ, RZ, -R10 ;  /* 0x000000ffff0a7224 */ /* 0x000fe400078e0a0a */
[----:B----4-:R-:W-:-:S04]  /*0230*/  IMAD R0, R0, UR4, R7 ;  /* 0x0000000400007c24 */ /* 0x010fc8000f8e0207 */
[----:B-1----:R-:W-:-:S05]  /*0240*/  IMAD R6, R3, UR6, R0 ;  /* 0x0000000603067c24 */ /* 0x002fca000f8e0200 */
[----:B--2---:R-:W-:Y:S01]  /*0250*/  LOP3.LUT R8, R6, UR5, RZ, 0x3c, !PT ;  /* 0x0000000506087c12 */ /* 0x004fe2000f8e3cff */
[----:B0-----:R-:W0:Y:S01]  /*0260*/  MUFU.RCP R2, R2 ;  /* 0x0000000200027308 */ /* 0x001e220000001000 */
[----:B------:R-:W1:Y:S01]  /*0270*/  LDCU.64 UR4, c[0x0][0x358] ;  /* 0x00006b00ff0477ac */ /* 0x000e620008000a00 */
[----:B0-----:R-:W-:-:S06]  /*0280*/  VIADD R4, R2, 0xffffffe ;  /* 0x0ffffffe02047836 */ /* 0x001fcc0000000000 */
[----:B------:R0:W2:Y:S02]  /*0290*/  F2I.FTZ.U32.TRUNC.NTZ R5, R4 ;  /* 0x0000000400057305 */ /* 0x0000a4000021f000 */
[----:B0-----:R-:W-:Y:S01]  /*02a0*/  IMAD.MOV.U32 R4, RZ, RZ, RZ ;  /* 0x000000ffff047224 */ /* 0x001fe200078e00ff */
[----:B--2---:R-:W-:-:S05]  /*02b0*/  IADD3 R2, PT, PT, RZ, -R5, RZ ;  /* 0x80000005ff027210 */ /* 0x004fca0007ffe0ff */
[----:B------:R-:W-:Y:S01]  /*02c0*/  IMAD R7, R2, R9, RZ ;  /* 0x0000000902077224 */ /* 0x000fe200078e02ff */
[----:B------:R-:W-:-:S03]  /*02d0*/  IABS R2, R8 ;  /* 0x0000000800027213 */ /* 0x000fc60000000000 */
[----:B------:R-:W-:Y:S01]  /*02e0*/  IMAD.HI.U32 R4, R5, R7, R4 ;  /* 0x0000000705047227 */ /* 0x000fe200078e0004 */
[----:B------:R-:W-:-:S03]  /*02f0*/  MOV R5, R2 ;  /* 0x0000000200057202 */ /* 0x000fc60000000f00 */
[----:B------:R-:W-:Y:S02]  /*0300*/  IMAD.MOV.U32 R2, RZ, RZ, R10 ;  /* 0x000000ffff027224 */ /* 0x000fe400078e000a */
[----:B------:R-:W-:-:S04]  /*0310*/  IMAD.HI.U32 R4, R4, R5, RZ ;  /* 0x0000000504047227 */ /* 0x000fc800078e00ff */
[----:B------:R-:W-:-:S05]  /*0320*/  IMAD R2, R4, R2, R5 ;  /* 0x0000000204027224 */ /* 0x000fca00078e0205 */
[----:B------:R-:W-:-:S13]  /*0330*/  ISETP.GT.U32.AND P2, PT, R9, R2, PT ;  /* 0x000000020900720c */ /* 0x000fda0003f44070 */
[----:B------:R-:W-:Y:S01]  /*0340*/  @!P2 IMAD.IADD R2, R2, 0x1, -R9 ;  /* 0x000000010202a824 */ /* 0x000fe200078e0a09 */
[----:B------:R-:W-:Y:S02]  /*0350*/  @!P2 IADD3 R4, PT, PT, R4, 0x1, RZ ;  /* 0x000000010404a810 */ /* 0x000fe40007ffe0ff */
[----:B------:R-:W-:Y:S02]  /*0360*/  ISETP.NE.AND P2, PT, R3, RZ, PT ;  /* 0x000000ff0300720c */ /* 0x000fe40003f45270 */
[----:B------:R-:W-:Y:S02]  /*0370*/  ISETP.GE.U32.AND P0, PT, R2, R9, PT ;  /* 0x000000090200720c */ /* 0x000fe40003f06070 */
[----:B------:R-:W-:-:S04]  /*0380*/  LOP3.LUT R2, R8, R3, RZ, 0x3c, !PT ;  /* 0x0000000308027212 */ /* 0x000fc800078e3cff */
[----:B------:R-:W-:-:S07]  /*0390*/  ISETP.GE.AND P1, PT, R2, RZ, PT ;  /* 0x000000ff0200720c */ /* 0x000fce0003f26270 */
[----:B------:R-:W-:Y:S01]  /*03a0*/  @P0 VIADD R4, R4, 0x1 ;  /* 0x0000000104040836 */ /* 0x000fe20000000000 */
[----:B------:R-:W-:-:S03]  /*03b0*/  ISETP.GE.AND P0, PT, R6, R8, PT ;  /* 0x000000080600720c */ /* 0x000fc60003f06270 */
[----:B------:R-:W-:-:S05]  /*03c0*/  IMAD.MOV.U32 R2, RZ, RZ, R4 ;  /* 0x000000ffff027224 */ /* 0x000fca00078e0004 */
[----:B------:R-:W-:Y:S02]  /*03d0*/  @!P1 IADD3 R2, PT, PT, -R2, RZ, RZ ;  /* 0x000000ff02029210 */ /* 0x000fe40007ffe1ff */
[----:B------:R-:W-:-:S03]  /*03e0*/  @!P2 LOP3.LUT R2, RZ, R3, RZ, 0x33, !PT ;  /* 0x00000003ff02a212 */ /* 0x000fc600078e33ff */
[----:B-1----:R-:W-:Y:S05]  /*03f0*/  @!P0 BRA `(.L_x_0) ;  /* 0x0000000000748947 */ /* 0x002fea0003800000 */
[----:B------:R-:W-:-:S13]  /*0400*/  ISETP.NE.AND P0, PT, R2, UR6, PT ;  /* 0x0000000602007c0c */ /* 0x000fda000bf05270 */
[----:B------:R-:W-:Y:S05]  /*0410*/  @!P0 EXIT ;  /* 0x000000000000894d */ /* 0x000fea0003800000 */
[----:B------:R-:W0:Y:S01]  /*0420*/  LDCU UR7, c[0x0][0x39c] ;  /* 0x00007380ff0777ac */ /* 0x000e220008000800 */
[----:B------:R-:W1:Y:S01]  /*0430*/  LDC.64 R6, c[0x0][0x390] ;  /* 0x0000e400ff067b82 */ /* 0x000e620000000a00 */
[----:B------:R-:W-:Y:S01]  /*0440*/  IMAD R3, R3, R2, RZ ;  /* 0x0000000203037224 */ /* 0x000fe200078e02ff */
[----:B------:R-:W2:Y:S01]  /*0450*/  LDCU.64 UR8, c[0x0][0x3a0] ;  /* 0x00007400ff0877ac */ /* 0x000ea20008000a00 */
[----:B0-----:R-:W-:Y:S02]  /*0460*/  LOP3.LUT P1, RZ, R8, UR7, RZ, 0xc0, !PT ;  /* 0x0000000708ff7c12 */ /* 0x001fe4000f82c0ff */
[----:B--2---:R-:W-:Y:S01]  /*0470*/  ISETP.NE.U32.AND P0, PT, RZ, UR8, PT ;  /* 0x00000008ff007c0c */ /* 0x004fe2000bf05070 */
[----:B-1----:R-:W-:-:S03]  /*0480*/  IMAD.WIDE R2, R3, 0x4, R6 ;  /* 0x0000000403027825 */ /* 0x002fc600078e0206 */
[----:B------:R-:W-:-:S04]  /*0490*/  ISETP.NE.AND.EX P0, PT, RZ, UR9, PT, P0 ;  /* 0x00000009ff007c0c */ /* 0x000fc8000bf05300 */
[----:B------:R-:W-:Y:S02]  /*04a0*/  SEL R4, R2, UR8, !P0 ;  /* 0x0000000802047c07 */ /* 0x000fe4000c000000 */
[----:B------:R-:W-:Y:S01]  /*04b0*/  SEL R5, R3, UR9, !P0 ;  /* 0x0000000903057c07 */ /* 0x000fe2000c000000 */
[----:B------:R-:W-:Y:S06]  /*04c0*/  @P1 BRA `(.L_x_1) ;  /* 0x0000000000201947 */ /* 0x000fec0003800000 */
[----:B------:R-:W-:-:S04]  /*04d0*/  IMAD.WIDE R4, R0, 0x4, R4 ;  /* 0x0000000400047825 */ /* 0x000fc800078e0204 */
[----:B------:R-:W-:Y:S02]  /*04e0*/  IMAD.WIDE R2, R0, 0x4, R6 ;  /* 0x0000000400027825 */ /* 0x000fe400078e0206 */
[----:B------:R-:W2:Y:S04]  /*04f0*/  LDG.E R5, desc[UR4][R4.64] ;  /* 0x0000000404057981 */ /* 0x000ea8000c1e1900 */
[----:B------:R-:W2:Y:S02]  /*0500*/  LDG.E R0, desc[UR4][R2.64] ;  /* 0x0000000402007981 */ /* 0x000ea4000c1e1900 */
[----:B--2---:R-:W-:-:S13]  /*0510*/  ISETP.GE.AND P0, PT, R0, R5, PT ;  /* 0x000000050000720c */ /* 0x004fda0003f06270 */
[----:B------:R-:W-:Y:S05]  /*0520*/  @P0 EXIT ;  /* 0x000000000000094d */ /* 0x000fea0003800000 */
[----:B------:R-:W-:Y:S01]  /*0530*/  STG.E desc[UR4][R2.64], R5 ;  /* 0x0000000502007986 */ /* 0x000fe2000c101904 */
[----:B------:R-:W-:Y:S05]  /*0540*/  EXIT ;  /* 0x000000000000794d */ /* 0x000fea0003800000 */
.L_x_1:
[----:B------:R-:W-:-:S04]  /*0550*/  IMAD.WIDE R4, R0, 0x4, R4 ;  /* 0x0000000400047825 */ /* 0x000fc800078e0204 */
[----:B------:R-:W-:Y:S02]  /*0560*/  IMAD.WIDE R6, R0, 0x4, R6 ;  /* 0x0000000400067825 */ /* 0x000fe400078e0206 */
[----:B------:R-:W2:Y:S04]  /*0570*/  LDG.E R5, desc[UR4][R4.64] ;  /* 0x0000000404057981 */ /* 0x000ea8000c1e1900 */
[----:B------:R-:W2:Y:S02]  /*0580*/  LDG.E R0, desc[UR4][R6.64] ;  /* 0x0000000406007981 */ /* 0x000ea4000c1e1900 */
[----:B--2---:R-:W-:-:S13]  /*0590*/  ISETP.GT.AND P0, PT, R0, R5, PT ;  /* 0x000000050000720c */ /* 0x004fda0003f04270 */
[----:B------:R-:W-:Y:S05]  /*05a0*/  @!P0 EXIT ;  /* 0x000000000000894d */ /* 0x000fea0003800000 */
[----:B------:R-:W-:Y:S01]  /*05b0*/  STG.E desc[UR4][R6.64], R5 ;  /* 0x0000000506007986 */ /* 0x000fe2000c101904 */
[----:B------:R-:W-:Y:S05]  /*05c0*/  EXIT ;  /* 0x000000000000794d */ /* 0x000fea0003800000 */
.L_x_0:
[----:B------:R-:W-:-:S13]  /*05d0*/  ISETP.NE.AND P0, PT, R2, UR6, PT ;  /* 0x0000000602007c0c */ /* 0x000fda000bf05270 */
[----:B------:R-:W-:Y:S05]  /*05e0*/  @P0 BRA `(.L_x_2) ;  /* 0x0000000000640947 */ /* 0x000fea0003800000 */
[----:B------:R-:W0:Y:S01]  /*05f0*/  LDCU UR7, c[0x0][0x39c] ;  /* 0x00007380ff0777ac */ /* 0x000e220008000800 */
[----:B------:R-:W-:-:S04]  /*0600*/  IMAD.MOV R3, RZ, RZ, -R3 ;  /* 0x000000ffff037224 */ /* 0x000fc800078e0a03 */
[----:B------:R-:W-:Y:S01]  /*0610*/  IMAD R7, R3, UR6, R8 ;  /* 0x0000000603077c24 */ /* 0x000fe2000f8e0208 */
[----:B0-----:R-:W-:-:S13]  /*0620*/  LOP3.LUT P0, RZ, R6, UR7, RZ, 0xc0, !PT ;  /* 0x0000000706ff7c12 */ /* 0x001fda000f80c0ff */
[----:B------:R-:W-:Y:S05]  /*0630*/  @P0 BRA `(.L_x_3) ;  /* 0x0000000000280947 */ /* 0x000fea0003800000 */
[----:B------:R-:W0:Y:S02]  /*0640*/  LDC.64 R2, c[0x0][0x390] ;  /* 0x0000e400ff027b82 */ /* 0x000e240000000a00 */
[----:B0-----:R-:W-:-:S04]  /*0650*/  IMAD.WIDE R4, R0, 0x4, R2 ;  /* 0x0000000400047825 */ /* 0x001fc800078e0202 */
[----:B------:R-:W-:Y:S02]  /*0660*/  IMAD.WIDE R2, R7, 0x4, R2 ;  /* 0x0000000407027825 */ /* 0x000fe400078e0202 */
[----:B------:R-:W2:Y:S04]  /*0670*/  LDG.E R7, desc[UR4][R4.64] ;  /* 0x0000000404077981 */ /* 0x000ea8000c1e1900 */
[----:B------:R-:W2:Y:S02]  /*0680*/  LDG.E R0, desc[UR4][R2.64] ;  /* 0x0000000402007981 */ /* 0x000ea4000c1e1900 */
[----:B--2---:R-:W-:-:S13]  /*0690*/  ISETP.GT.AND P0, PT, R7, R0, PT ;  /* 0x000000000700720c */ /* 0x004fda0003f04270 */
[----:B------:R-:W-:Y:S05]  /*06a0*/  @!P0 EXIT ;  /* 0x000000000000894d */ /* 0x000fea0003800000 */
[----:B------:R-:W-:Y:S04]  /*06b0*/  STG.E desc[UR4][R4.64], R0 ;  /* 0x0000000004007986 */ /* 0x000fe8000c101904 */
[----:B------:R-:W-:Y:S01]  /*06c0*/  STG.E desc[UR4][R2.64], R7 ;  /* 0x0000000702007986 */ /* 0x000fe2000c101904 */
[----:B------:R-:W-:Y:S05]  /*06d0*/  EXIT ;  /* 0x000000000000794d */ /* 0x000fea0003800000 */
.L_x_3:
[----:B------:R-:W0:Y:S02]  /*06e0*/  LDC.64 R2, c[0x0][0x390] ;  /* 0x0000e400ff027b82 */ /* 0x000e240000000a00 */
[----:B0-----:R-:W-:-:S04]  /*06f0*/  IMAD.WIDE R4, R0, 0x4, R2 ;  /* 0x0000000400047825 */ /* 0x001fc800078e0202 */
[----:B------:R-:W-:Y:S02]  /*0700*/  IMAD.WIDE R2, R7, 0x4, R2 ;  /* 0x0000000407027825 */ /* 0x000fe400078e0202 */
[----:B------:R-:W2:Y:S04]  /*0710*/  LDG.E R7, desc[UR4][R4.64] ;  /* 0x0000000404077981 */ /* 0x000ea8000c1e1900 */
[----:B------:R-:W2:Y:S02]  /*0720*/  LDG.E R0, desc[UR4][R2.64] ;  /* 0x0000000402007981 */ /* 0x000ea4000c1e1900 */
[----:B--2---:R-:W-:-:S13]  /*0730*/  ISETP.GE.AND P0, PT, R7, R0, PT ;  /* 0x000000000700720c */ /* 0x004fda0003f06270 */
[----:B------:R-:W-:Y:S05]  /*0740*/  @P0 EXIT ;  /* 0x000000000000094d */ /* 0x000fea0003800000 */
[----:B------:R-:W-:Y:S04]  /*0750*/  STG.E desc[UR4][R4.64], R0 ;  /* 0x0000000004007986 */ /* 0x000fe8000c101904 */
[----:B------:R-:W-:Y:S01]  /*0760*/  STG.E desc[UR4][R2.64], R7 ;  /* 0x0000000702007986 */ /* 0x000fe2000c101904 */
[----:B------:R-:W-:Y:S05]  /*0770*/  EXIT ;  /* 0x000000000000794d */ /* 0x000fea0003800000 */
.L_x_2:
        /* <DEDUP_REMOVED lines=19> */
.L_x_4:
        /* <DEDUP_REMOVED lines=8> */
.L_x_5:
[----:B------:R-:W-:-:S00]  /*0930*/  BRA `(.L_x_5) ;  /* 0xfffffffc00fc7947 */ /* 0x000fc0000383ffff */
[----:B------:R-:W-:-:S00]  /*0940*/  NOP ;  /* 0x0000000000007918 */ /* 0x000fc00000000000 */
        /* <DEDUP_REMOVED lines=11> */
.L_x_6:


//--------------------- .nv.shared.reserved.0     --------------------------
	.section	.nv.shared.reserved.0,"aw",@nobits
	.weak		__nv_reservedSMEM_offset_0_alias
	.size		__nv_reservedSMEM_offset_0_alias, 0, 64
	.other		__nv_reservedSMEM_offset_0_alias,@"STO_CUDA_RESERVED_SHARED STV_DEFAULT"
__nv_reservedSMEM_offset_0_alias:
	.zero		0
	.zero		64


//--------------------- .nv.constant0._Z11mergeKerneliiiPiiiS_S_ --------------------------
	.section	.nv.constant0._Z11mergeKerneliiiPiiiS_S_,"a",@progbits
	.sectionflags	@""
	.align	4
.nv.constant0._Z11mergeKerneliiiPiiiS_S_:
	.zero		944


//--------------------- SYMBOLS --------------------------

	.type		.nv.reservedSmem.offset0,@object
	.size		.nv.reservedSmem.offset0,0x4
